//
// Generated by NVIDIA NVVM Compiler
//
// Compiler Build ID: CL-36424714
// Cuda compilation tools, release 13.0, V13.0.88
// Based on NVVM 20.0.0
//

.version 9.0
.target sm_100
.address_size 64

	// .globl	_Z12calcDistanceiPfS_S_

.visible .entry _Z12calcDistanceiPfS_S_(
	.param .u32 _Z12calcDistanceiPfS_S__param_0,
	.param .u64 .ptr .align 1 _Z12calcDistanceiPfS_S__param_1,
	.param .u64 .ptr .align 1 _Z12calcDistanceiPfS_S__param_2,
	.param .u64 .ptr .align 1 _Z12calcDistanceiPfS_S__param_3
)
{
	.reg .pred 	%p<11>;
	.reg .b32 	%r<24>;
	.reg .b32 	%f<147>;
	.reg .b64 	%rd<29>;

	ld.param.u32 	%r13, [_Z12calcDistanceiPfS_S__param_0];
	ld.param.u64 	%rd10, [_Z12calcDistanceiPfS_S__param_1];
	ld.param.u64 	%rd11, [_Z12calcDistanceiPfS_S__param_2];
	ld.param.u64 	%rd9, [_Z12calcDistanceiPfS_S__param_3];
	cvta.to.global.u64 	%rd1, %rd11;
	cvta.to.global.u64 	%rd2, %rd10;
	mov.u32 	%r14, %ctaid.x;
	mov.u32 	%r15, %ntid.x;
	mov.u32 	%r16, %tid.x;
	mad.lo.s32 	%r1, %r14, %r15, %r16;
	setp.ge.s32 	%p1, %r1, %r13;
	@%p1 bra 	$L__BB0_14;
	setp.lt.s32 	%p2, %r13, 1;
	mov.f32 	%f146, 0f00000000;
	@%p2 bra 	$L__BB0_13;
	mul.wide.s32 	%rd12, %r1, 4;
	add.s64 	%rd13, %rd2, %rd12;
	ld.global.f32 	%f1, [%rd13];
	add.s64 	%rd14, %rd1, %rd12;
	ld.global.f32 	%f2, [%rd14];
	and.b32  	%r2, %r13, 7;
	setp.lt.u32 	%p3, %r13, 8;
	mov.f32 	%f146, 0f00000000;
	mov.b32 	%r22, 0;
	@%p3 bra 	$L__BB0_5;
	and.b32  	%r22, %r13, 2147483640;
	neg.s32 	%r20, %r22;
	add.s64 	%rd28, %rd2, 16;
	add.s64 	%rd27, %rd1, 16;
	mov.f32 	%f146, 0f00000000;
$L__BB0_4:
	.pragma "nounroll";
	ld.global.f32 	%f19, [%rd28+-16];
	sub.f32 	%f20, %f1, %f19;
	ld.global.f32 	%f21, [%rd27+-16];
	sub.f32 	%f22, %f2, %f21;
	mul.f32 	%f23, %f22, %f22;
	fma.rn.f32 	%f24, %f20, %f20, %f23;
	sqrt.rn.f32 	%f25, %f24;
	add.f32 	%f26, %f146, %f25;
	ld.global.f32 	%f27, [%rd28+-12];
	sub.f32 	%f28, %f1, %f27;
	ld.global.f32 	%f29, [%rd27+-12];
	sub.f32 	%f30, %f2, %f29;
	mul.f32 	%f31, %f30, %f30;
	fma.rn.f32 	%f32, %f28, %f28, %f31;
	sqrt.rn.f32 	%f33, %f32;
	add.f32 	%f34, %f26, %f33;
	ld.global.f32 	%f35, [%rd28+-8];
	sub.f32 	%f36, %f1, %f35;
	ld.global.f32 	%f37, [%rd27+-8];
	sub.f32 	%f38, %f2, %f37;
	mul.f32 	%f39, %f38, %f38;
	fma.rn.f32 	%f40, %f36, %f36, %f39;
	sqrt.rn.f32 	%f41, %f40;
	add.f32 	%f42, %f34, %f41;
	ld.global.f32 	%f43, [%rd28+-4];
	sub.f32 	%f44, %f1, %f43;
	ld.global.f32 	%f45, [%rd27+-4];
	sub.f32 	%f46, %f2, %f45;
	mul.f32 	%f47, %f46, %f46;
	fma.rn.f32 	%f48, %f44, %f44, %f47;
	sqrt.rn.f32 	%f49, %f48;
	add.f32 	%f50, %f42, %f49;
	ld.global.f32 	%f51, [%rd28];
	sub.f32 	%f52, %f1, %f51;
	ld.global.f32 	%f53, [%rd27];
	sub.f32 	%f54, %f2, %f53;
	mul.f32 	%f55, %f54, %f54;
	fma.rn.f32 	%f56, %f52, %f52, %f55;
	sqrt.rn.f32 	%f57, %f56;
	add.f32 	%f58, %f50, %f57;
	ld.global.f32 	%f59, [%rd28+4];
	sub.f32 	%f60, %f1, %f59;
	ld.global.f32 	%f61, [%rd27+4];
	sub.f32 	%f62, %f2, %f61;
	mul.f32 	%f63, %f62, %f62;
	fma.rn.f32 	%f64, %f60, %f60, %f63;
	sqrt.rn.f32 	%f65, %f64;
	add.f32 	%f66, %f58, %f65;
	ld.global.f32 	%f67, [%rd28+8];
	sub.f32 	%f68, %f1, %f67;
	ld.global.f32 	%f69, [%rd27+8];
	sub.f32 	%f70, %f2, %f69;
	mul.f32 	%f71, %f70, %f70;
	fma.rn.f32 	%f72, %f68, %f68, %f71;
	sqrt.rn.f32 	%f73, %f72;
	add.f32 	%f74, %f66, %f73;
	ld.global.f32 	%f75, [%rd28+12];
	sub.f32 	%f76, %f1, %f75;
	ld.global.f32 	%f77, [%rd27+12];
	sub.f32 	%f78, %f2, %f77;
	mul.f32 	%f79, %f78, %f78;
	fma.rn.f32 	%f80, %f76, %f76, %f79;
	sqrt.rn.f32 	%f81, %f80;
	add.f32 	%f146, %f74, %f81;
	add.s32 	%r20, %r20, 8;
	add.s64 	%rd28, %rd28, 32;
	add.s64 	%rd27, %rd27, 32;
	setp.ne.s32 	%p4, %r20, 0;
	@%p4 bra 	$L__BB0_4;
$L__BB0_5:
	setp.eq.s32 	%p5, %r2, 0;
	@%p5 bra 	$L__BB0_13;
	and.b32  	%r8, %r13, 3;
	setp.lt.u32 	%p6, %r2, 4;
	@%p6 bra 	$L__BB0_8;
	mul.wide.u32 	%rd15, %r22, 4;
	add.s64 	%rd16, %rd2, %rd15;
	ld.global.f32 	%f83, [%rd16];
	sub.f32 	%f84, %f1, %f83;
	add.s64 	%rd17, %rd1, %rd15;
	ld.global.f32 	%f85, [%rd17];
	sub.f32 	%f86, %f2, %f85;
	mul.f32 	%f87, %f86, %f86;
	fma.rn.f32 	%f88, %f84, %f84, %f87;
	sqrt.rn.f32 	%f89, %f88;
	add.f32 	%f90, %f146, %f89;
	ld.global.f32 	%f91, [%rd16+4];
	sub.f32 	%f92, %f1, %f91;
	ld.global.f32 	%f93, [%rd17+4];
	sub.f32 	%f94, %f2, %f93;
	mul.f32 	%f95, %f94, %f94;
	fma.rn.f32 	%f96, %f92, %f92, %f95;
	sqrt.rn.f32 	%f97, %f96;
	add.f32 	%f98, %f90, %f97;
	ld.global.f32 	%f99, [%rd16+8];
	sub.f32 	%f100, %f1, %f99;
	ld.global.f32 	%f101, [%rd17+8];
	sub.f32 	%f102, %f2, %f101;
	mul.f32 	%f103, %f102, %f102;
	fma.rn.f32 	%f104, %f100, %f100, %f103;
	sqrt.rn.f32 	%f105, %f104;
	add.f32 	%f106, %f98, %f105;
	ld.global.f32 	%f107, [%rd16+12];
	sub.f32 	%f108, %f1, %f107;
	ld.global.f32 	%f109, [%rd17+12];
	sub.f32 	%f110, %f2, %f109;
	mul.f32 	%f111, %f110, %f110;
	fma.rn.f32 	%f112, %f108, %f108, %f111;
	sqrt.rn.f32 	%f113, %f112;
	add.f32 	%f146, %f106, %f113;
	add.s32 	%r22, %r22, 4;
$L__BB0_8:
	setp.eq.s32 	%p7, %r8, 0;
	@%p7 bra 	$L__BB0_13;
	setp.eq.s32 	%p8, %r8, 1;
	@%p8 bra 	$L__BB0_11;
	mul.wide.u32 	%rd18, %r22, 4;
	add.s64 	%rd19, %rd2, %rd18;
	ld.global.f32 	%f115, [%rd19];
	sub.f32 	%f116, %f1, %f115;
	add.s64 	%rd20, %rd1, %rd18;
	ld.global.f32 	%f117, [%rd20];
	sub.f32 	%f118, %f2, %f117;
	mul.f32 	%f119, %f118, %f118;
	fma.rn.f32 	%f120, %f116, %f116, %f119;
	sqrt.rn.f32 	%f121, %f120;
	add.f32 	%f122, %f146, %f121;
	ld.global.f32 	%f123, [%rd19+4];
	sub.f32 	%f124, %f1, %f123;
	ld.global.f32 	%f125, [%rd20+4];
	sub.f32 	%f126, %f2, %f125;
	mul.f32 	%f127, %f126, %f126;
	fma.rn.f32 	%f128, %f124, %f124, %f127;
	sqrt.rn.f32 	%f129, %f128;
	add.f32 	%f146, %f122, %f129;
	add.s32 	%r22, %r22, 2;
$L__BB0_11:
	and.b32  	%r18, %r13, 1;
	setp.eq.b32 	%p9, %r18, 1;
	not.pred 	%p10, %p9;
	@%p10 bra 	$L__BB0_13;
	mul.wide.u32 	%rd21, %r22, 4;
	add.s64 	%rd22, %rd2, %rd21;
	ld.global.f32 	%f130, [%rd22];
	sub.f32 	%f131, %f1, %f130;
	add.s64 	%rd23, %rd1, %rd21;
	ld.global.f32 	%f132, [%rd23];
	sub.f32 	%f133, %f2, %f132;
	mul.f32 	%f134, %f133, %f133;
	fma.rn.f32 	%f135, %f131, %f131, %f134;
	sqrt.rn.f32 	%f136, %f135;
	add.f32 	%f146, %f146, %f136;
$L__BB0_13:
	add.s32 	%r19, %r13, -1;
	cvt.rn.f32.s32 	%f137, %r19;
	div.rn.f32 	%f138, %f146, %f137;
	cvta.to.global.u64 	%rd24, %rd9;
	mul.wide.s32 	%rd25, %r1, 4;
	add.s64 	%rd26, %rd24, %rd25;
	st.global.f32 	[%rd26], %f138;
$L__BB0_14:
	ret;

}


// ===== COMPILED SASS (sm_100) =====

	.target	sm_100

	.elftype	@"ET_EXEC"


//--------------------- .note.nv.tkinfo           --------------------------
	.section	.note.nv.tkinfo,"",@"SHT_NOTE"
	.sectionflags	@"SHF_NOTE_NV_TKINFO"
	.tkinfo
        /*0018*/ 	.word	0x00000002
        /*0030*/ 	.string	""
        /*0030*/ 	.string	"ptxas"
        /*0030*/ 	.string	"Cuda compilation tools, release 13.0, V13.0.88"
        /*0030*/ 	.string	"Build cuda_13.0.r13.0/compiler.36424714_0"
        /*0030*/ 	.string	"-arch sm_100 -m 64 "



//--------------------- .note.nv.cuinfo           --------------------------
	.section	.note.nv.cuinfo,"",@"SHT_NOTE"
	.sectionflags	@"SHF_NOTE_NV_CUINFO"
        /*0018*/ 	.short	0x0002
        /*001a*/ 	.short	0x0064
        /*001c*/ 	.short	0x0082
	.zero		2


//--------------------- .nv.info                  --------------------------
	.section	.nv.info,"",@"SHT_CUDA_INFO"
	.align	4


	//----- nvinfo : EIATTR_REGCOUNT
	.align		4
        /*0000*/ 	.byte	0x04, 0x2f
        /*0002*/ 	.short	(.L_1 - .L_0)
	.align		4
.L_0:
        /*0004*/ 	.word	index@(_Z12calcDistanceiPfS_S_)
        /*0008*/ 	.word	0x00000015


	//----- nvinfo : EIATTR_FRAME_SIZE
	.align		4
.L_1:
        /*000c*/ 	.byte	0x04, 0x11
        /*000e*/ 	.short	(.L_3 - .L_2)
	.align		4
.L_2:
        /*0010*/ 	.word	index@($__internal_1_$__cuda_sm3x_div_rn_noftz_f32_slowpath)
        /*0014*/ 	.word	0x00000000


	//----- nvinfo : EIATTR_FRAME_SIZE
	.align		4
.L_3:
        /*0018*/ 	.byte	0x04, 0x11
        /*001a*/ 	.short	(.L_5 - .L_4)
	.align		4
.L_4:
        /*001c*/ 	.word	index@($__internal_0_$__cuda_sm20_sqrt_rn_f32_slowpath)
        /*0020*/ 	.word	0x00000000


	//----- nvinfo : EIATTR_FRAME_SIZE
	.align		4
.L_5:
        /*0024*/ 	.byte	0x04, 0x11
        /*0026*/ 	.short	(.L_7 - .L_6)
	.align		4
.L_6:
        /*0028*/ 	.word	index@(_Z12calcDistanceiPfS_S_)
        /*002c*/ 	.word	0x00000000


	//----- nvinfo : EIATTR_MIN_STACK_SIZE
	.align		4
.L_7:
        /*0030*/ 	.byte	0x04, 0x12
        /*0032*/ 	.short	(.L_9 - .L_8)
	.align		4
.L_8:
        /*0034*/ 	.word	index@(_Z12calcDistanceiPfS_S_)
        /*0038*/ 	.word	0x00000000
.L_9:


//--------------------- .nv.compat                --------------------------
	.section	.nv.compat,"",@"SHT_CUDA_COMPAT_INFO"
	.align	4
        /*0000*/ 	.byte	0x02, 0x09, 0x00, 0x00, 0x02, 0x02, 0x01, 0x00, 0x02, 0x05, 0x05, 0x00, 0x03, 0x07, 0x01, 0x01
        /*0010*/ 	.byte	0x02, 0x03, 0x00, 0x00, 0x02, 0x06, 0x01, 0x00, 0x04, 0x0b, 0x08, 0x00, 0x01, 0x00, 0x00, 0x00
        /*0020*/ 	.byte	0x00, 0x00, 0x00, 0x00


//--------------------- .nv.info._Z12calcDistanceiPfS_S_ --------------------------
	.section	.nv.info._Z12calcDistanceiPfS_S_,"",@"SHT_CUDA_INFO"
	.sectionflags	@""
	.align	4


	//----- nvinfo : EIATTR_CUDA_API_VERSION
	.align		4
        /*0000*/ 	.byte	0x04, 0x37
        /*0002*/ 	.short	(.L_11 - .L_10)
.L_10:
        /*0004*/ 	.word	0x00000082


	//----- nvinfo : EIATTR_KPARAM_INFO
	.align		4
.L_11:
        /*0008*/ 	.byte	0x04, 0x17
        /*000a*/ 	.short	(.L_13 - .L_12)
.L_12:
        /*000c*/ 	.word	0x00000000
        /*0010*/ 	.short	0x0003
        /*0012*/ 	.short	0x0018
        /*0014*/ 	.byte	0x00, 0xf5, 0x21, 0x00


	//----- nvinfo : EIATTR_KPARAM_INFO
	.align		4
.L_13:
        /*0018*/ 	.byte	0x04, 0x17
        /*001a*/ 	.short	(.L_15 - .L_14)
.L_14:
        /*001c*/ 	.word	0x00000000
        /*0020*/ 	.short	0x0002
        /*0022*/ 	.short	0x0010
        /*0024*/ 	.byte	0x00, 0xf5, 0x21, 0x00


	//----- nvinfo : EIATTR_KPARAM_INFO
	.align		4
.L_15:
        /*0028*/ 	.byte	0x04, 0x17
        /*002a*/ 	.short	(.L_17 - .L_16)
.L_16:
        /*002c*/ 	.word	0x00000000
        /*0030*/ 	.short	0x0001
        /*0032*/ 	.short	0x0008
        /*0034*/ 	.byte	0x00, 0xf5, 0x21, 0x00


	//----- nvinfo : EIATTR_KPARAM_INFO
	.align		4
.L_17:
        /*0038*/ 	.byte	0x04, 0x17
        /*003a*/ 	.short	(.L_19 - .L_18)
.L_18:
        /*003c*/ 	.word	0x00000000
        /*0040*/ 	.short	0x0000
        /*0042*/ 	.short	0x0000
        /*0044*/ 	.byte	0x00, 0xf0, 0x11, 0x00


	//----- nvinfo : EIATTR_SPARSE_MMA_MASK
	.align		4
.L_19:
        /*0048*/ 	.byte	0x03, 0x50
        /*004a*/ 	.short	0x0000


	//----- nvinfo : EIATTR_MAXREG_COUNT
	.align		4
        /*004c*/ 	.byte	0x03, 0x1b
        /*004e*/ 	.short	0x00ff


	//----- nvinfo : EIATTR_MERCURY_ISA_VERSION
	.align		4
        /*0050*/ 	.byte	0x03, 0x5f
        /*0052*/ 	.short	0x0101


	//----- nvinfo : EIATTR_VRC_CTA_INIT_COUNT
	.align		4
        /*0054*/ 	.byte	0x02, 0x4a
	.zero		1
	.zero		1


	//----- nvinfo : EIATTR_EXIT_INSTR_OFFSETS
	.align		4
        /*0058*/ 	.byte	0x04, 0x1c
        /*005a*/ 	.short	(.L_21 - .L_20)


	//   ....[0]....
.L_20:
        /*005c*/ 	.word	0x00000070


	//   ....[1]....
        /*0060*/ 	.word	0x00001990


	//----- nvinfo : EIATTR_CRS_STACK_SIZE
	.align		4
.L_21:
        /*0064*/ 	.byte	0x04, 0x1e
        /*0066*/ 	.short	(.L_23 - .L_22)
.L_22:
        /*0068*/ 	.word	0x00000000


	//----- nvinfo : EIATTR_CBANK_PARAM_SIZE
	.align		4
.L_23:
        /*006c*/ 	.byte	0x03, 0x19
        /*006e*/ 	.short	0x0020


	//----- nvinfo : EIATTR_PARAM_CBANK
	.align		4
        /*0070*/ 	.byte	0x04, 0x0a
        /*0072*/ 	.short	(.L_25 - .L_24)
	.align		4
.L_24:
        /*0074*/ 	.word	index@(.nv.constant0._Z12calcDistanceiPfS_S_)
        /*0078*/ 	.short	0x0380
        /*007a*/ 	.short	0x0020


	//----- nvinfo : EIATTR_SW_WAR
	.align		4
.L_25:
        /*007c*/ 	.byte	0x04, 0x36
        /*007e*/ 	.short	(.L_27 - .L_26)
.L_26:
        /*0080*/ 	.word	0x00000008
.L_27:


//--------------------- .nv.callgraph             --------------------------
	.section	.nv.callgraph,"",@"SHT_CUDA_CALLGRAPH"
	.align	4
	.sectionentsize	8
	.align		4
        /*0000*/ 	.word	0x00000000
	.align		4
        /*0004*/ 	.word	0xffffffff
	.align		4
        /*0008*/ 	.word	0x00000000
	.align		4
        /*000c*/ 	.word	0xfffffffe
	.align		4
        /*0010*/ 	.word	0x00000000
	.align		4
        /*0014*/ 	.word	0xfffffffd
	.align		4
        /*0018*/ 	.word	0x00000000
	.align		4
        /*001c*/ 	.word	0xfffffffc


//--------------------- .text._Z12calcDistanceiPfS_S_ --------------------------
	.section	.text._Z12calcDistanceiPfS_S_,"ax",@progbits
	.align	128
        .global         _Z12calcDistanceiPfS_S_
        .type           _Z12calcDistanceiPfS_S_,@function
        .size           _Z12calcDistanceiPfS_S_,(.L_x_67 - _Z12calcDistanceiPfS_S_)
        .other          _Z12calcDistanceiPfS_S_,@"STO_CUDA_ENTRY STV_DEFAULT"
_Z12calcDistanceiPfS_S_:
.text._Z12calcDistanceiPfS_S_:
[----:B------:R-:W-:Y:S01]  /*0000*/  LDC R1, c[0x0][0x37c] ;  /* 0x0000df00ff017b82 */ /* 0x000fe20000000800 */
[----:B------:R-:W0:Y:S07]  /*0010*/  S2R R3, SR_TID.X ;  /* 0x0000000000037919 */ /* 0x000e2e0000002100 */
[----:B------:R-:W0:Y:S01]  /*0020*/  S2UR UR5, SR_CTAID.X ;  /* 0x00000000000579c3 */ /* 0x000e220000002500 */
[----:B------:R-:W1:Y:S07]  /*0030*/  LDCU UR4, c[0x0][0x380] ;  /* 0x00007000ff0477ac */ /* 0x000e6e0008000800 */
[----:B------:R-:W0:Y:S02]  /*0040*/  LDC R6, c[0x0][0x360] ;  /* 0x0000d800ff067b82 */ /* 0x000e240000000800 */
[----:B0-----:R-:W-:-:S05]  /*0050*/  IMAD R6, R6, UR5, R3 ;  /* 0x0000000506067c24 */ /* 0x001fca000f8e0203 */
[----:B-1----:R-:W-:-:S13]  /*0060*/  ISETP.GE.AND P0, PT, R6, UR4, PT ;  /* 0x0000000406007c0c */ /* 0x002fda000bf06270 */
[----:B------:R-:W-:Y:S05]  /*0070*/  @P0 EXIT ;  /* 0x000000000000094d */ /* 0x000fea0003800000 */
[----:B------:R-:W-:Y:S01]  /*0080*/  UISETP.GE.AND UP0, UPT, UR4, 0x1, UPT ;  /* 0x000000010400788c */ /* 0x000fe2000bf06270 */
[----:B------:R-:W-:Y:S01]  /*0090*/  HFMA2 R7, -RZ, RZ, 0, 0 ;  /* 0x00000000ff077431 */ /* 0x000fe200000001ff */
[----:B------:R-:W0:Y:S07]  /*00a0*/  LDCU.64 UR14, c[0x0][0x358] ;  /* 0x00006b00ff0e77ac */ /* 0x000e2e0008000a00 */
[----:B------:R-:W-:Y:S05]  /*00b0*/  BRA.U !UP0, `(.L_x_0) ;  /* 0x0000001508e47547 */ /* 0x000fea000b800000 */
[----:B------:R-:W1:Y:S08]  /*00c0*/  LDC.64 R10, c[0x0][0x388] ;  /* 0x0000e200ff0a7b82 */ /* 0x000e700000000a00 */
[----:B------:R-:W2:Y:S01]  /*00d0*/  LDC.64 R2, c[0x0][0x390] ;  /* 0x0000e400ff027b82 */ /* 0x000ea20000000a00 */
[----:B-1----:R-:W-:-:S06]  /*00e0*/  IMAD.WIDE R10, R6, 0x4, R10 ;  /* 0x00000004060a7825 */ /* 0x002fcc00078e020a */
[----:B0-----:R0:W5:Y:S01]  /*00f0*/  LDG.E R10, desc[UR14][R10.64] ;  /* 0x0000000e0a0a7981 */ /* 0x001162000c1e1900 */
[----:B--2---:R-:W-:-:S05]  /*0100*/  IMAD.WIDE R2, R6, 0x4, R2 ;  /* 0x0000000406027825 */ /* 0x004fca00078e0202 */
[----:B------:R0:W5:Y:S01]  /*0110*/  LDG.E R9, desc[UR14][R2.64] ;  /* 0x0000000e02097981 */ /* 0x000162000c1e1900 */
[----:B------:R-:W-:Y:S01]  /*0120*/  UISETP.GE.U32.AND UP0, UPT, UR4, 0x8, UPT ;  /* 0x000000080400788c */ /* 0x000fe2000bf06070 */
[----:B------:R-:W-:Y:S02]  /*0130*/  MOV R7, RZ ;  /* 0x000000ff00077202 */ /* 0x000fe40000000f00 */
[----:B------:R-:W-:Y:S01]  /*0140*/  MOV R8, RZ ;  /* 0x000000ff00087202 */ /* 0x000fe20000000f00 */
[----:B------:R-:W-:-:S05]  /*0150*/  ULOP3.LUT UR12, UR4, 0x7, URZ, 0xc0, !UPT ;  /* 0x00000007040c7892 */ /* 0x000fca000f8ec0ff */
[----:B0-----:R-:W-:Y:S07]  /*0160*/  BRA.U !UP0, `(.L_x_1) ;  /* 0x0000000908fc7547 */ /* 0x001fee000b800000 */
[----:B------:R-:W0:Y:S01]  /*0170*/  LDCU.64 UR8, c[0x0][0x388] ;  /* 0x00007100ff0877ac */ /* 0x000e220008000a00 */
[----:B------:R-:W-:Y:S01]  /*0180*/  MOV R7, RZ ;  /* 0x000000ff00077202 */ /* 0x000fe20000000f00 */
[----:B------:R-:W1:Y:S01]  /*0190*/  LDCU.64 UR10, c[0x0][0x390] ;  /* 0x00007200ff0a77ac */ /* 0x000e620008000a00 */
[----:B------:R-:W-:-:S06]  /*01a0*/  ULOP3.LUT UR4, UR4, 0x7ffffff8, URZ, 0xc0, !UPT ;  /* 0x7ffffff804047892 */ /* 0x000fcc000f8ec0ff */
[----:B------:R-:W-:Y:S01]  /*01b0*/  MOV R8, UR4 ;  /* 0x0000000400087c02 */ /* 0x000fe20008000f00 */
[----:B0-----:R-:W-:Y:S02]  /*01c0*/  UIADD3 UR7, UP0, UPT, UR8, 0x10, URZ ;  /* 0x0000001008077890 */ /* 0x001fe4000ff1e0ff */
[----:B-1----:R-:W-:Y:S02]  /*01d0*/  UIADD3 UR5, UP1, UPT, UR10, 0x10, URZ ;  /* 0x000000100a057890 */ /* 0x002fe4000ff3e0ff */
[----:B------:R-:W-:Y:S02]  /*01e0*/  UIADD3.X UR8, UPT, UPT, URZ, UR9, URZ, UP0, !UPT ;  /* 0x00000009ff087290 */ /* 0x000fe400087fe4ff */
[----:B------:R-:W-:Y:S01]  /*01f0*/  MOV R2, UR7 ;  /* 0x0000000700027c02 */ /* 0x000fe20008000f00 */
[----:B------:R-:W-:Y:S01]  /*0200*/  UIADD3.X UR6, UPT, UPT, URZ, UR11, URZ, UP1, !UPT ;  /* 0x0000000bff067290 */ /* 0x000fe20008ffe4ff */
[----:B------:R-:W-:Y:S01]  /*0210*/  MOV R4, UR5 ;  /* 0x0000000500047c02 */ /* 0x000fe20008000f00 */
[----:B------:R-:W-:Y:S01]  /*0220*/  UIADD3 UR9, UPT, UPT, -UR4, URZ, URZ ;  /* 0x000000ff04097290 */ /* 0x000fe2000fffe1ff */
[----:B------:R-:W-:-:S03]  /*0230*/  MOV R3, UR8 ;  /* 0x0000000800037c02 */ /* 0x000fc60008000f00 */
[----:B------:R-:W-:-:S08]  /*0240*/  MOV R5, UR6 ;  /* 0x0000000600057c02 */ /* 0x000fd00008000f00 */
.L_x_27:
[----:B------:R-:W2:Y:S04]  /*0250*/  LDG.E R0, desc[UR14][R4.64+-0x10] ;  /* 0xfffff00e04007981 */ /* 0x000ea8000c1e1900 */
[----:B------:R-:W3:Y:S01]  /*0260*/  LDG.E R11, desc[UR14][R2.64+-0x10] ;  /* 0xfffff00e020b7981 */ /* 0x000ee2000c1e1900 */
[----:B------:R-:W-:Y:S01]  /*0270*/  UIADD3 UR9, UPT, UPT, UR9, 0x8, URZ ;  /* 0x0000000809097890 */ /* 0x000fe2000fffe0ff */
[----:B------:R-:W-:Y:S03]  /*0280*/  BSSY.RECONVERGENT B0, `(.L_x_2) ;  /* 0x0000012000007945 */ /* 0x000fe60003800200 */
[----:B------:R-:W-:Y:S01]  /*0290*/  UISETP.NE.AND UP0, UPT, UR9, URZ, UPT ;  /* 0x000000ff0900728c */ /* 0x000fe2000bf05270 */
[----:B--2--5:R-:W-:Y:S01]  /*02a0*/  FADD R0, R9, -R0 ;  /* 0x8000000009007221 */ /* 0x024fe20000000000 */
[----:B---3--:R-:W-:-:S03]  /*02b0*/  FADD R11, R10, -R11 ;  /* 0x8000000b0a0b7221 */ /* 0x008fc60000000000 */
[----:B------:R-:W-:-:S04]  /*02c0*/  FMUL R0, R0, R0 ;  /* 0x0000000000007220 */ /* 0x000fc80000400000 */
[----:B------:R-:W-:-:S04]  /*02d0*/  FFMA R11, R11, R11, R0 ;  /* 0x0000000b0b0b7223 */ /* 0x000fc80000000000 */
[----:B------:R0:W1:Y:S01]  /*02e0*/  MUFU.RSQ R12, R11 ;  /* 0x0000000b000c7308 */ /* 0x0000620000001400 */
[----:B------:R-:W-:-:S04]  /*02f0*/  IADD3 R0, PT, PT, R11, -0xd000000, RZ ;  /* 0xf30000000b007810 */ /* 0x000fc80007ffe0ff */
[----:B------:R-:W-:-:S13]  /*0300*/  ISETP.GT.U32.AND P0, PT, R0, 0x727fffff, PT ;  /* 0x727fffff0000780c */ /* 0x000fda0003f04070 */
[----:B01----:R-:W-:Y:S05]  /*0310*/  @!P0 BRA `(.L_x_3) ;  /* 0x0000000000108947 */ /* 0x003fea0003800000 */
[----:B------:R-:W-:Y:S02]  /*0320*/  MOV R0, R11 ;  /* 0x0000000b00007202 */ /* 0x000fe40000000f00 */
[----:B------:R-:W-:-:S07]  /*0330*/  MOV R12, 0x350 ;  /* 0x00000350000c7802 */ /* 0x000fce0000000f00 */
[----:B------:R-:W-:Y:S05]  /*0340*/  CALL.REL.NOINC `($__internal_0_$__cuda_sm20_sqrt_rn_f32_slowpath) ;  /* 0x0000001400947944 */ /* 0x000fea0003c00000 */
[----:B------:R-:W-:Y:S05]  /*0350*/  BRA `(.L_x_4) ;  /* 0x0000000000107947 */ /* 0x000fea0003800000 */
.L_x_3:
[----:B------:R-:W-:Y:S01]  /*0360*/  FMUL.FTZ R0, R11, R12 ;  /* 0x0000000c0b007220 */ /* 0x000fe20000410000 */
[----:B------:R-:W-:-:S03]  /*0370*/  FMUL.FTZ R12, R12, 0.5 ;  /* 0x3f0000000c0c7820 */ /* 0x000fc60000410000 */
[----:B------:R-:W-:-:S04]  /*0380*/  FFMA R11, -R0, R0, R11 ;  /* 0x00000000000b7223 */ /* 0x000fc8000000010b */
[----:B------:R-:W-:-:S07]  /*0390*/  FFMA R0, R11, R12, R0 ;  /* 0x0000000c0b007223 */ /* 0x000fce0000000000 */
.L_x_4:
[----:B------:R-:W-:Y:S05]  /*03a0*/  BSYNC.RECONVERGENT B0 ;  /* 0x0000000000007941 */ /* 0x000fea0003800200 */
.L_x_2:
[----:B------:R-:W2:Y:S04]  /*03b0*/  LDG.E R12, desc[UR14][R4.64+-0xc] ;  /* 0xfffff40e040c7981 */ /* 0x000ea8000c1e1900 */
[----:B------:R-:W3:Y:S01]  /*03c0*/  LDG.E R11, desc[UR14][R2.64+-0xc] ;  /* 0xfffff40e020b7981 */ /* 0x000ee2000c1e1900 */
[----:B------:R-:W-:Y:S01]  /*03d0*/  BSSY.RECONVERGENT B0, `(.L_x_5) ;  /* 0x0000012000007945 */ /* 0x000fe20003800200 */
[----:B------:R-:W-:Y:S01]  /*03e0*/  FADD R7, R0, R7 ;  /* 0x0000000700077221 */ /* 0x000fe20000000000 */
[----:B--2---:R-:W-:Y:S01]  /*03f0*/  FADD R12, R9, -R12 ;  /* 0x8000000c090c7221 */ /* 0x004fe20000000000 */
        /* <DEDUP_REMOVED lines=11> */
.L_x_6:
[----:B------:R-:W-:Y:S01]  /*04b0*/  FMUL.FTZ R0, R13, R12 ;  /* 0x0000000c0d007220 */ /* 0x000fe20000410000 */
[----:B------:R-:W-:-:S03]  /*04c0*/  FMUL.FTZ R12, R12, 0.5 ;  /* 0x3f0000000c0c7820 */ /* 0x000fc60000410000 */
[----:B------:R-:W-:-:S04]  /*04d0*/  FFMA R11, -R0, R0, R13 ;  /* 0x00000000000b7223 */ /* 0x000fc8000000010d */
[----:B------:R-:W-:-:S07]  /*04e0*/  FFMA R0, R11, R12, R0 ;  /* 0x0000000c0b007223 */ /* 0x000fce0000000000 */
.L_x_7:
[----:B------:R-:W-:Y:S05]  /*04f0*/  BSYNC.RECONVERGENT B0 ;  /* 0x0000000000007941 */ /* 0x000fea0003800200 */
.L_x_5:
        /* <DEDUP_REMOVED lines=16> */
.L_x_9:
[----:B------:R-:W-:Y:S01]  /*0600*/  FMUL.FTZ R0, R13, R12 ;  /* 0x0000000c0d007220 */ /* 0x000fe20000410000 */
[----:B------:R-:W-:-:S03]  /*0610*/  FMUL.FTZ R12, R12, 0.5 ;  /* 0x3f0000000c0c7820 */ /* 0x000fc60000410000 */
[----:B------:R-:W-:-:S04]  /*0620*/  FFMA R11, -R0, R0, R13 ;  /* 0x00000000000b7223 */ /* 0x000fc8000000010d */
[----:B------:R-:W-:-:S07]  /*0630*/  FFMA R0, R11, R12, R0 ;  /* 0x0000000c0b007223 */ /* 0x000fce0000000000 */
.L_x_10:
[----:B------:R-:W-:Y:S05]  /*0640*/  BSYNC.RECONVERGENT B0 ;  /* 0x0000000000007941 */ /* 0x000fea0003800200 */
.L_x_8:
        /* <DEDUP_REMOVED lines=16> */
.L_x_12:
[----:B------:R-:W-:Y:S01]  /*0750*/  FMUL.FTZ R0, R13, R12 ;  /* 0x0000000c0d007220 */ /* 0x000fe20000410000 */
[----:B------:R-:W-:-:S03]  /*0760*/  FMUL.FTZ R12, R12, 0.5 ;  /* 0x3f0000000c0c7820 */ /* 0x000fc60000410000 */
[----:B------:R-:W-:-:S04]  /*0770*/  FFMA R11, -R0, R0, R13 ;  /* 0x00000000000b7223 */ /* 0x000fc8000000010d */
[----:B------:R-:W-:-:S07]  /*0780*/  FFMA R0, R11, R12, R0 ;  /* 0x0000000c0b007223 */ /* 0x000fce0000000000 */
.L_x_13:
[----:B------:R-:W-:Y:S05]  /*0790*/  BSYNC.RECONVERGENT B0 ;  /* 0x0000000000007941 */ /* 0x000fea0003800200 */
.L_x_11:
        /* <DEDUP_REMOVED lines=16> */
.L_x_15:
[----:B------:R-:W-:Y:S01]  /*08a0*/  FMUL.FTZ R0, R13, R12 ;  /* 0x0000000c0d007220 */ /* 0x000fe20000410000 */
[----:B------:R-:W-:-:S03]  /*08b0*/  FMUL.FTZ R12, R12, 0.5 ;  /* 0x3f0000000c0c7820 */ /* 0x000fc60000410000 */
[----:B------:R-:W-:-:S04]  /*08c0*/  FFMA R11, -R0, R0, R13 ;  /* 0x00000000000b7223 */ /* 0x000fc8000000010d */
[----:B------:R-:W-:-:S07]  /*08d0*/  FFMA R0, R11, R12, R0 ;  /* 0x0000000c0b007223 */ /* 0x000fce0000000000 */
.L_x_16:
[----:B------:R-:W-:Y:S05]  /*08e0*/  BSYNC.RECONVERGENT B0 ;  /* 0x0000000000007941 */ /* 0x000fea0003800200 */
.L_x_14:
        /* <DEDUP_REMOVED lines=16> */
.L_x_18:
[----:B------:R-:W-:Y:S01]  /*09f0*/  FMUL.FTZ R0, R13, R12 ;  /* 0x0000000c0d007220 */ /* 0x000fe20000410000 */
[----:B------:R-:W-:-:S03]  /*0a00*/  FMUL.FTZ R12, R12, 0.5 ;  /* 0x3f0000000c0c7820 */ /* 0x000fc60000410000 */
[----:B------:R-:W-:-:S04]  /*0a10*/  FFMA R11, -R0, R0, R13 ;  /* 0x00000000000b7223 */ /* 0x000fc8000000010d */
[----:B------:R-:W-:-:S07]  /*0a20*/  FFMA R0, R11, R12, R0 ;  /* 0x0000000c0b007223 */ /* 0x000fce0000000000 */
.L_x_19:
[----:B------:R-:W-:Y:S05]  /*0a30*/  BSYNC.RECONVERGENT B0 ;  /* 0x0000000000007941 */ /* 0x000fea0003800200 */
.L_x_17:
        /* <DEDUP_REMOVED lines=16> */
.L_x_21:
[----:B------:R-:W-:Y:S01]  /*0b40*/  FMUL.FTZ R0, R13, R12 ;  /* 0x0000000c0d007220 */ /* 0x000fe20000410000 */
[----:B------:R-:W-:-:S03]  /*0b50*/  FMUL.FTZ R12, R12, 0.5 ;  /* 0x3f0000000c0c7820 */ /* 0x000fc60000410000 */
[----:B------:R-:W-:-:S04]  /*0b60*/  FFMA R11, -R0, R0, R13 ;  /* 0x00000000000b7223 */ /* 0x000fc8000000010d */
[----:B------:R-:W-:-:S07]  /*0b70*/  FFMA R0, R11, R12, R0 ;  /* 0x0000000c0b007223 */ /* 0x000fce0000000000 */
.L_x_22:
[----:B------:R-:W-:Y:S05]  /*0b80*/  BSYNC.RECONVERGENT B0 ;  /* 0x0000000000007941 */ /* 0x000fea0003800200 */
.L_x_20:
        /* <DEDUP_REMOVED lines=12> */
[----:B------:R-:W-:Y:S01]  /*0c50*/  BSSY.RECONVERGENT B1, `(.L_x_25) ;  /* 0x0000004000017945 */ /* 0x000fe20003800200 */
[----:B------:R-:W-:Y:S02]  /*0c60*/  MOV R0, R13 ;  /* 0x0000000d00007202 */ /* 0x000fe40000000f00 */
[----:B------:R-:W-:-:S07]  /*0c70*/  MOV R12, 0xc90 ;  /* 0x00000c90000c7802 */ /* 0x000fce0000000f00 */
[----:B------:R-:W-:Y:S05]  /*0c80*/  CALL.REL.NOINC `($__internal_0_$__cuda_sm20_sqrt_rn_f32_slowpath) ;  /* 0x0000000c00447944 */ /* 0x000fea0003c00000 */
[----:B------:R-:W-:Y:S05]  /*0c90*/  BSYNC.RECONVERGENT B1 ;  /* 0x0000000000017941 */ /* 0x000fea0003800200 */
.L_x_25:
[----:B------:R-:W-:Y:S05]  /*0ca0*/  BRA `(.L_x_26) ;  /* 0x0000000000107947 */ /* 0x000fea0003800000 */
.L_x_24:
[----:B------:R-:W-:Y:S01]  /*0cb0*/  FMUL.FTZ R0, R13, R12 ;  /* 0x0000000c0d007220 */ /* 0x000fe20000410000 */
[----:B------:R-:W-:-:S03]  /*0cc0*/  FMUL.FTZ R12, R12, 0.5 ;  /* 0x3f0000000c0c7820 */ /* 0x000fc60000410000 */
[----:B------:R-:W-:-:S04]  /*0cd0*/  FFMA R11, -R0, R0, R13 ;  /* 0x00000000000b7223 */ /* 0x000fc8000000010d */
[----:B------:R-:W-:-:S07]  /*0ce0*/  FFMA R0, R11, R12, R0 ;  /* 0x0000000c0b007223 */ /* 0x000fce0000000000 */
.L_x_26:
[----:B------:R-:W-:Y:S05]  /*0cf0*/  BSYNC.RECONVERGENT B0 ;  /* 0x0000000000007941 */ /* 0x000fea0003800200 */
.L_x_23:
[----:B------:R-:W-:Y:S01]  /*0d00*/  IADD3 R2, P0, PT, R2, 0x20, RZ ;  /* 0x0000002002027810 */ /* 0x000fe20007f1e0ff */
[----:B------:R-:W-:Y:S01]  /*0d10*/  FADD R7, R7, R0 ;  /* 0x0000000007077221 */ /* 0x000fe20000000000 */
[----:B------:R-:W-:Y:S02]  /*0d20*/  IADD3 R4, P1, PT, R4, 0x20, RZ ;  /* 0x0000002004047810 */ /* 0x000fe40007f3e0ff */
[----:B------:R-:W-:Y:S02]  /*0d30*/  IADD3.X R3, PT, PT, RZ, R3, RZ, P0, !PT ;  /* 0x00000003ff037210 */ /* 0x000fe400007fe4ff */
[----:B------:R-:W-:Y:S01]  /*0d40*/  IADD3.X R5, PT, PT, RZ, R5, RZ, P1, !PT ;  /* 0x00000005ff057210 */ /* 0x000fe20000ffe4ff */
[----:B------:R-:W-:Y:S08]  /*0d50*/  BRA.U UP0, `(.L_x_27) ;  /* 0xfffffff5003c7547 */ /* 0x000ff0000b83ffff */
.L_x_1:
[----:B------:R-:W-:-:S09]  /*0d60*/  UISETP.NE.AND UP0, UPT, UR12, URZ, UPT ;  /* 0x000000ff0c00728c */ /* 0x000fd2000bf05270 */
[----:B------:R-:W-:Y:S05]  /*0d70*/  BRA.U !UP0, `(.L_x_0) ;  /* 0x0000000908b47547 */ /* 0x000fea000b800000 */
[----:B------:R-:W0:Y:S01]  /*0d80*/  LDCU UR4, c[0x0][0x380] ;  /* 0x00007000ff0477ac */ /* 0x000e220008000800 */
[----:B------:R-:W-:Y:S02]  /*0d90*/  UISETP.GE.U32.AND UP0, UPT, UR12, 0x4, UPT ;  /* 0x000000040c00788c */ /* 0x000fe4000bf06070 */
[----:B0-----:R-:W-:-:S07]  /*0da0*/  ULOP3.LUT UR4, UR4, 0x3, URZ, 0xc0, !UPT ;  /* 0x0000000304047892 */ /* 0x001fce000f8ec0ff */
[----:B------:R-:W-:Y:S05]  /*0db0*/  BRA.U !UP0, `(.L_x_28) ;  /* 0x0000000508647547 */ /* 0x000fea000b800000 */
[----:B------:R-:W0:Y:S08]  /*0dc0*/  LDC.64 R4, c[0x0][0x390] ;  /* 0x0000e400ff047b82 */ /* 0x000e300000000a00 */
[----:B------:R-:W1:Y:S01]  /*0dd0*/  LDC.64 R2, c[0x0][0x388] ;  /* 0x0000e200ff027b82 */ /* 0x000e620000000a00 */
[----:B0-----:R-:W-:-:S05]  /*0de0*/  IMAD.WIDE.U32 R4, R8, 0x4, R4 ;  /* 0x0000000408047825 */ /* 0x001fca00078e0004 */
[----:B------:R-:W2:Y:S01]  /*0df0*/  LDG.E R0, desc[UR14][R4.64] ;  /* 0x0000000e04007981 */ /* 0x000ea2000c1e1900 */
[----:B-1----:R-:W-:-:S05]  /*0e00*/  IMAD.WIDE.U32 R2, R8, 0x4, R2 ;  /* 0x0000000408027825 */ /* 0x002fca00078e0002 */
[----:B------:R-:W3:Y:S01]  /*0e10*/  LDG.E R11, desc[UR14][R2.64] ;  /* 0x0000000e020b7981 */ /* 0x000ee2000c1e1900 */
[----:B------:R-:W-:Y:S01]  /*0e20*/  BSSY.RECONVERGENT B0, `(.L_x_29) ;  /* 0x0000011000007945 */ /* 0x000fe20003800200 */
[----:B--2--5:R-:W-:-:S04]  /*0e30*/  FADD R0, R9, -R0 ;  /* 0x8000000009007221 */ /* 0x024fc80000000000 */
[----:B------:R-:W-:Y:S01]  /*0e40*/  FMUL R0, R0, R0 ;  /* 0x0000000000007220 */ /* 0x000fe20000400000 */
[----:B---3--:R-:W-:-:S04]  /*0e50*/  FADD R11, R10, -R11 ;  /* 0x8000000b0a0b7221 */ /* 0x008fc80000000000 */
[----:B------:R-:W-:-:S05]  /*0e60*/  FFMA R11, R11, R11, R0 ;  /* 0x0000000b0b0b7223 */ /* 0x000fca0000000000 */
[----:B------:R-:W-:Y:S01]  /*0e70*/  IADD3 R0, PT, PT, R11, -0xd000000, RZ ;  /* 0xf30000000b007810 */ /* 0x000fe20007ffe0ff */
[----:B------:R0:W1:Y:S03]  /*0e80*/  MUFU.RSQ R12, R11 ;  /* 0x0000000b000c7308 */ /* 0x0000660000001400 */
[----:B------:R-:W-:-:S13]  /*0e90*/  ISETP.GT.U32.AND P0, PT, R0, 0x727fffff, PT ;  /* 0x727fffff0000780c */ /* 0x000fda0003f04070 */
[----:B0-----:R-:W-:Y:S05]  /*0ea0*/  @!P0 BRA `(.L_x_30) ;  /* 0x0000000000108947 */ /* 0x001fea0003800000 */
[----:B------:R-:W-:Y:S02]  /*0eb0*/  MOV R0, R11 ;  /* 0x0000000b00007202 */ /* 0x000fe40000000f00 */
[----:B-1----:R-:W-:-:S07]  /*0ec0*/  MOV R12, 0xee0 ;  /* 0x00000ee0000c7802 */ /* 0x002fce0000000f00 */
[----:B------:R-:W-:Y:S05]  /*0ed0*/  CALL.REL.NOINC `($__internal_0_$__cuda_sm20_sqrt_rn_f32_slowpath) ;  /* 0x0000000800b07944 */ /* 0x000fea0003c00000 */
[----:B------:R-:W-:Y:S05]  /*0ee0*/  BRA `(.L_x_31) ;  /* 0x0000000000107947 */ /* 0x000fea0003800000 */
.L_x_30:
[----:B-1----:R-:W-:Y:S01]  /*0ef0*/  FMUL.FTZ R0, R11, R12 ;  /* 0x0000000c0b007220 */ /* 0x002fe20000410000 */
[----:B------:R-:W-:-:S03]  /*0f00*/  FMUL.FTZ R12, R12, 0.5 ;  /* 0x3f0000000c0c7820 */ /* 0x000fc60000410000 */
[----:B------:R-:W-:-:S04]  /*0f10*/  FFMA R11, -R0, R0, R11 ;  /* 0x00000000000b7223 */ /* 0x000fc8000000010b */
[----:B------:R-:W-:-:S07]  /*0f20*/  FFMA R0, R11, R12, R0 ;  /* 0x0000000c0b007223 */ /* 0x000fce0000000000 */
.L_x_31:
[----:B------:R-:W-:Y:S05]  /*0f30*/  BSYNC.RECONVERGENT B0 ;  /* 0x0000000000007941 */ /* 0x000fea0003800200 */
.L_x_29:
        /* <DEDUP_REMOVED lines=16> */
.L_x_33:
[----:B------:R-:W-:Y:S01]  /*1040*/  FMUL.FTZ R0, R13, R12 ;  /* 0x0000000c0d007220 */ /* 0x000fe20000410000 */
[----:B------:R-:W-:-:S03]  /*1050*/  FMUL.FTZ R12, R12, 0.5 ;  /* 0x3f0000000c0c7820 */ /* 0x000fc60000410000 */
[----:B------:R-:W-:-:S04]  /*1060*/  FFMA R11, -R0, R0, R13 ;  /* 0x00000000000b7223 */ /* 0x000fc8000000010d */
[----:B------:R-:W-:-:S07]  /*1070*/  FFMA R0, R11, R12, R0 ;  /* 0x0000000c0b007223 */ /* 0x000fce0000000000 */
.L_x_34:
[----:B------:R-:W-:Y:S05]  /*1080*/  BSYNC.RECONVERGENT B0 ;  /* 0x0000000000007941 */ /* 0x000fea0003800200 */
.L_x_32:
        /* <DEDUP_REMOVED lines=16> */
.L_x_36:
[----:B------:R-:W-:Y:S01]  /*1190*/  FMUL.FTZ R0, R13, R12 ;  /* 0x0000000c0d007220 */ /* 0x000fe20000410000 */
[----:B------:R-:W-:-:S03]  /*11a0*/  FMUL.FTZ R12, R12, 0.5 ;  /* 0x3f0000000c0c7820 */ /* 0x000fc60000410000 */
[----:B------:R-:W-:-:S04]  /*11b0*/  FFMA R11, -R0, R0, R13 ;  /* 0x00000000000b7223 */ /* 0x000fc8000000010d */
[----:B------:R-:W-:-:S07]  /*11c0*/  FFMA R0, R11, R12, R0 ;  /* 0x0000000c0b007223 */ /* 0x000fce0000000000 */
.L_x_37:
[----:B------:R-:W-:Y:S05]  /*11d0*/  BSYNC.RECONVERGENT B0 ;  /* 0x0000000000007941 */ /* 0x000fea0003800200 */
.L_x_35:
        /* <DEDUP_REMOVED lines=16> */
.L_x_39:
[----:B------:R-:W-:Y:S01]  /*12e0*/  FMUL.FTZ R0, R13, R12 ;  /* 0x0000000c0d007220 */ /* 0x000fe20000410000 */
[----:B------:R-:W-:-:S03]  /*12f0*/  FMUL.FTZ R2, R12, 0.5 ;  /* 0x3f0000000c027820 */ /* 0x000fc60000410000 */
[----:B------:R-:W-:-:S04]  /*1300*/  FFMA R3, -R0, R0, R13 ;  /* 0x0000000000037223 */ /* 0x000fc8000000010d */
[----:B------:R-:W-:-:S07]  /*1310*/  FFMA R0, R3, R2, R0 ;  /* 0x0000000203007223 */ /* 0x000fce0000000000 */
.L_x_40:
[----:B------:R-:W-:Y:S05]  /*1320*/  BSYNC.RECONVERGENT B0 ;  /* 0x0000000000007941 */ /* 0x000fea0003800200 */
.L_x_38:
[----:B------:R-:W-:Y:S01]  /*1330*/  FADD R7, R7, R0 ;  /* 0x0000000007077221 */ /* 0x000fe20000000000 */
[----:B------:R-:W-:-:S07]  /*1340*/  IADD3 R8, PT, PT, R8, 0x4, RZ ;  /* 0x0000000408087810 */ /* 0x000fce0007ffe0ff */
.L_x_28:
[----:B------:R-:W-:-:S09]  /*1350*/  UISETP.NE.AND UP0, UPT, UR4, URZ, UPT ;  /* 0x000000ff0400728c */ /* 0x000fd2000bf05270 */
[----:B------:R-:W-:Y:S05]  /*1360*/  BRA.U !UP0, `(.L_x_0) ;  /* 0x0000000508387547 */ /* 0x000fea000b800000 */
[----:B------:R-:W-:-:S09]  /*1370*/  UISETP.NE.AND UP0, UPT, UR4, 0x1, UPT ;  /* 0x000000010400788c */ /* 0x000fd2000bf05270 */
        /* <DEDUP_REMOVED lines=20> */
.L_x_43:
[----:B-1----:R-:W-:Y:S01]  /*14c0*/  FMUL.FTZ R0, R11, R12 ;  /* 0x0000000c0b007220 */ /* 0x002fe20000410000 */
[----:B------:R-:W-:-:S03]  /*14d0*/  FMUL.FTZ R12, R12, 0.5 ;  /* 0x3f0000000c0c7820 */ /* 0x000fc60000410000 */
[----:B------:R-:W-:-:S04]  /*14e0*/  FFMA R11, -R0, R0, R11 ;  /* 0x00000000000b7223 */ /* 0x000fc8000000010b */
[----:B------:R-:W-:-:S07]  /*14f0*/  FFMA R0, R11, R12, R0 ;  /* 0x0000000c0b007223 */ /* 0x000fce0000000000 */
.L_x_44:
[----:B------:R-:W-:Y:S05]  /*1500*/  BSYNC.RECONVERGENT B0 ;  /* 0x0000000000007941 */ /* 0x000fea0003800200 */
.L_x_42:
        /* <DEDUP_REMOVED lines=16> */
.L_x_46:
[----:B------:R-:W-:Y:S01]  /*1610*/  FMUL.FTZ R0, R13, R12 ;  /* 0x0000000c0d007220 */ /* 0x000fe20000410000 */
[----:B------:R-:W-:-:S03]  /*1620*/  FMUL.FTZ R2, R12, 0.5 ;  /* 0x3f0000000c027820 */ /* 0x000fc60000410000 */
[----:B------:R-:W-:-:S04]  /*1630*/  FFMA R3, -R0, R0, R13 ;  /* 0x0000000000037223 */ /* 0x000fc8000000010d */
[----:B------:R-:W-:-:S07]  /*1640*/  FFMA R0, R3, R2, R0 ;  /* 0x0000000203007223 */ /* 0x000fce0000000000 */
.L_x_47:
[----:B------:R-:W-:Y:S05]  /*1650*/  BSYNC.RECONVERGENT B0 ;  /* 0x0000000000007941 */ /* 0x000fea0003800200 */
.L_x_45:
[----:B------:R-:W-:Y:S01]  /*1660*/  FADD R7, R7, R0 ;  /* 0x0000000007077221 */ /* 0x000fe20000000000 */
[----:B------:R-:W-:-:S07]  /*1670*/  IADD3 R8, PT, PT, R8, 0x2, RZ ;  /* 0x0000000208087810 */ /* 0x000fce0007ffe0ff */
.L_x_41:
[----:B------:R-:W0:Y:S02]  /*1680*/  LDCU UR4, c[0x0][0x380] ;  /* 0x00007000ff0477ac */ /* 0x000e240008000800 */
[----:B0-----:R-:W-:-:S04]  /*1690*/  ULOP3.LUT UR4, UR4, 0x1, URZ, 0xc0, !UPT ;  /* 0x0000000104047892 */ /* 0x001fc8000f8ec0ff */
[----:B------:R-:W-:-:S09]  /*16a0*/  UISETP.NE.U32.AND UP0, UPT, UR4, 0x1, UPT ;  /* 0x000000010400788c */ /* 0x000fd2000bf05070 */
[----:B------:R-:W-:Y:S05]  /*16b0*/  BRA.U UP0, `(.L_x_0) ;  /* 0x0000000100647547 */ /* 0x000fea000b800000 */
[----:B------:R-:W0:Y:S08]  /*16c0*/  LDC.64 R4, c[0x0][0x390] ;  /* 0x0000e400ff047b82 */ /* 0x000e300000000a00 */
[----:B------:R-:W1:Y:S01]  /*16d0*/  LDC.64 R2, c[0x0][0x388] ;  /* 0x0000e200ff027b82 */ /* 0x000e620000000a00 */
[----:B0-----:R-:W-:-:S06]  /*16e0*/  IMAD.WIDE.U32 R4, R8, 0x4, R4 ;  /* 0x0000000408047825 */ /* 0x001fcc00078e0004 */
[----:B------:R-:W2:Y:S01]  /*16f0*/  LDG.E R4, desc[UR14][R4.64] ;  /* 0x0000000e04047981 */ /* 0x000ea2000c1e1900 */
[----:B-1----:R-:W-:-:S06]  /*1700*/  IMAD.WIDE.U32 R2, R8, 0x4, R2 ;  /* 0x0000000408027825 */ /* 0x002fcc00078e0002 */
        /* <DEDUP_REMOVED lines=11> */
[----:B------:R-:W-:-:S07]  /*17c0*/  MOV R12, 0x17e0 ;  /* 0x000017e0000c7802 */ /* 0x000fce0000000f00 */
[----:B-1----:R-:W-:Y:S05]  /*17d0*/  CALL.REL.NOINC `($__internal_0_$__cuda_sm20_sqrt_rn_f32_slowpath) ;  /* 0x0000000000707944 */ /* 0x002fea0003c00000 */
[----:B------:R-:W-:Y:S05]  /*17e0*/  BRA `(.L_x_50) ;  /* 0x0000000000107947 */ /* 0x000fea0003800000 */
.L_x_49:
[----:B-1----:R-:W-:Y:S01]  /*17f0*/  FMUL.FTZ R0, R9, R8 ;  /* 0x0000000809007220 */ /* 0x002fe20000410000 */
[----:B------:R-:W-:-:S03]  /*1800*/  FMUL.FTZ R2, R8, 0.5 ;  /* 0x3f00000008027820 */ /* 0x000fc60000410000 */
[----:B------:R-:W-:-:S04]  /*1810*/  FFMA R3, -R0, R0, R9 ;  /* 0x0000000000037223 */ /* 0x000fc80000000109 */
[----:B------:R-:W-:-:S07]  /*1820*/  FFMA R0, R3, R2, R0 ;  /* 0x0000000203007223 */ /* 0x000fce0000000000 */
.L_x_50:
[----:B------:R-:W-:Y:S05]  /*1830*/  BSYNC.RECONVERGENT B0 ;  /* 0x0000000000007941 */ /* 0x000fea0003800200 */
.L_x_48:
[----:B------:R-:W-:-:S07]  /*1840*/  FADD R7, R7, R0 ;  /* 0x0000000007077221 */ /* 0x000fce0000000000 */
.L_x_0:
[----:B------:R-:W1:Y:S01]  /*1850*/  LDCU UR4, c[0x0][0x380] ;  /* 0x00007000ff0477ac */ /* 0x000e620008000800 */
[----:B------:R-:W-:Y:S01]  /*1860*/  BSSY.RECONVERGENT B0, `(.L_x_51) ;  /* 0x000000f000007945 */ /* 0x000fe20003800200 */
[----:B-1----:R-:W-:-:S06]  /*1870*/  UIADD3 UR4, UPT, UPT, UR4, -0x1, URZ ;  /* 0xffffffff04047890 */ /* 0x002fcc000fffe0ff */
[----:B------:R-:W-:-:S04]  /*1880*/  I2FP.F32.S32 R4, UR4 ;  /* 0x0000000400047c45 */ /* 0x000fc80008201400 */
[----:B------:R-:W1:Y:S08]  /*1890*/  MUFU.RCP R3, R4 ;  /* 0x0000000400037308 */ /* 0x000e700000001000 */
[----:B------:R-:W2:Y:S01]  /*18a0*/  FCHK P0, R7, R4 ;  /* 0x0000000407007302 */ /* 0x000ea20000000000 */
[----:B-1----:R-:W-:-:S04]  /*18b0*/  FFMA R0, -R4, R3, 1 ;  /* 0x3f80000004007423 */ /* 0x002fc80000000103 */
[----:B------:R-:W-:-:S04]  /*18c0*/  FFMA R0, R3, R0, R3 ;  /* 0x0000000003007223 */ /* 0x000fc80000000003 */
[----:B------:R-:W-:-:S04]  /*18d0*/  FFMA R3, R0, R7, RZ ;  /* 0x0000000700037223 */ /* 0x000fc800000000ff */
[----:B------:R-:W-:-:S04]  /*18e0*/  FFMA R2, -R4, R3, R7 ;  /* 0x0000000304027223 */ /* 0x000fc80000000107 */
[----:B------:R-:W-:Y:S01]  /*18f0*/  FFMA R5, R0, R2, R3 ;  /* 0x0000000200057223 */ /* 0x000fe20000000003 */
[----:B--2---:R-:W-:Y:S06]  /*1900*/  @!P0 BRA `(.L_x_52) ;  /* 0x0000000000108947 */ /* 0x004fec0003800000 */
[----:B------:R-:W-:Y:S02]  /*1910*/  MOV R3, R7 ;  /* 0x0000000700037202 */ /* 0x000fe40000000f00 */
[----:B------:R-:W-:-:S07]  /*1920*/  MOV R2, 0x1940 ;  /* 0x0000194000027802 */ /* 0x000fce0000000f00 */
[----:B0----5:R-:W-:Y:S05]  /*1930*/  CALL.REL.NOINC `($__internal_1_$__cuda_sm3x_div_rn_noftz_f32_slowpath) ;  /* 0x0000000000707944 */ /* 0x021fea0003c00000 */
[----:B------:R-:W-:-:S07]  /*1940*/  MOV R5, R0 ;  /* 0x0000000000057202 */ /* 0x000fce0000000f00 */
.L_x_52:
[----:B0-----:R-:W-:Y:S05]  /*1950*/  BSYNC.RECONVERGENT B0 ;  /* 0x0000000000007941 */ /* 0x001fea0003800200 */
.L_x_51:
[----:B------:R-:W0:Y:S02]  /*1960*/  LDC.64 R2, c[0x0][0x398] ;  /* 0x0000e600ff027b82 */ /* 0x000e240000000a00 */
[----:B0-----:R-:W-:-:S05]  /*1970*/  IMAD.WIDE R6, R6, 0x4, R2 ;  /* 0x0000000406067825 */ /* 0x001fca00078e0202 */
[----:B------:R-:W-:Y:S01]  /*1980*/  STG.E desc[UR14][R6.64], R5 ;  /* 0x0000000506007986 */ /* 0x000fe2000c10190e */
[----:B------:R-:W-:Y:S05]  /*1990*/  EXIT ;  /* 0x000000000000794d */ /* 0x000fea0003800000 */
        .weak           $__internal_0_$__cuda_sm20_sqrt_rn_f32_slowpath
        .type           $__internal_0_$__cuda_sm20_sqrt_rn_f32_slowpath,@function
        .size           $__internal_0_$__cuda_sm20_sqrt_rn_f32_slowpath,($__internal_1_$__cuda_sm3x_div_rn_noftz_f32_slowpath - $__internal_0_$__cuda_sm20_sqrt_rn_f32_slowpath)
$__internal_0_$__cuda_sm20_sqrt_rn_f32_slowpath:
[----:B------:R-:W-:-:S13]  /*19a0*/  LOP3.LUT P0, RZ, R0, 0x7fffffff, RZ, 0xc0, !PT ;  /* 0x7fffffff00ff7812 */ /* 0x000fda000780c0ff */
[----:B------:R-:W-:Y:S01]  /*19b0*/  @!P0 MOV R13, R0 ;  /* 0x00000000000d8202 */ /* 0x000fe20000000f00 */
[----:B------:R-:W-:Y:S06]  /*19c0*/  @!P0 BRA `(.L_x_53) ;  /* 0x0000000000408947 */ /* 0x000fec0003800000 */
[----:B------:R-:W-:-:S13]  /*19d0*/  FSETP.GEU.FTZ.AND P0, PT, R0, RZ, PT ;  /* 0x000000ff0000720b */ /* 0x000fda0003f1e000 */
[----:B------:R-:W-:Y:S01]  /*19e0*/  @!P0 MOV R13, 0x7fffffff ;  /* 0x7fffffff000d8802 */ /* 0x000fe20000000f00 */
[----:B------:R-:W-:Y:S06]  /*19f0*/  @!P0 BRA `(.L_x_53) ;  /* 0x0000000000348947 */ /* 0x000fec0003800000 */
[----:B------:R-:W-:-:S13]  /*1a00*/  FSETP.GTU.FTZ.AND P0, PT, |R0|, +INF , PT ;  /* 0x7f8000000000780b */ /* 0x000fda0003f1c200 */
[----:B------:R-:W-:Y:S01]  /*1a10*/  @P0 FADD.FTZ R13, R0, 1 ;  /* 0x3f800000000d0421 */ /* 0x000fe20000010000 */
[----:B------:R-:W-:Y:S06]  /*1a20*/  @P0 BRA `(.L_x_53) ;  /* 0x0000000000280947 */ /* 0x000fec0003800000 */
[----:B------:R-:W-:-:S13]  /*1a30*/  FSETP.NEU.FTZ.AND P0, PT, |R0|, +INF , PT ;  /* 0x7f8000000000780b */ /* 0x000fda0003f1d200 */
[----:B------:R-:W-:-:S04]  /*1a40*/  @P0 FFMA R16, R0, 1.84467440737095516160e+19, RZ ;  /* 0x5f80000000100823 */ /* 0x000fc800000000ff */
[----:B------:R-:W0:Y:S02]  /*1a50*/  @P0 MUFU.RSQ R15, R16 ;  /* 0x00000010000f0308 */ /* 0x000e240000001400 */
[----:B0-----:R-:W-:Y:S01]  /*1a60*/  @P0 FMUL.FTZ R11, R16, R15 ;  /* 0x0000000f100b0220 */ /* 0x001fe20000410000 */
[----:B------:R-:W-:-:S03]  /*1a70*/  @P0 FMUL.FTZ R14, R15, 0.5 ;  /* 0x3f0000000f0e0820 */ /* 0x000fc60000410000 */
[----:B------:R-:W-:-:S04]  /*1a80*/  @P0 FADD.FTZ R13, -R11, -RZ ;  /* 0x800000ff0b0d0221 */ /* 0x000fc80000010100 */
[----:B------:R-:W-:Y:S01]  /*1a90*/  @P0 FFMA R18, R11, R13, R16 ;  /* 0x0000000d0b120223 */ /* 0x000fe20000000010 */
[----:B------:R-:W-:-:S03]  /*1aa0*/  @!P0 MOV R13, R0 ;  /* 0x00000000000d8202 */ /* 0x000fc60000000f00 */
[----:B------:R-:W-:-:S04]  /*1ab0*/  @P0 FFMA R14, R18, R14, R11 ;  /* 0x0000000e120e0223 */ /* 0x000fc8000000000b */
[----:B------:R-:W-:-:S07]  /*1ac0*/  @P0 FMUL.FTZ R13, R14, 2.3283064365386962891e-10 ;  /* 0x2f8000000e0d0820 */ /* 0x000fce0000410000 */
.L_x_53:
[----:B------:R-:W-:Y:S01]  /*1ad0*/  MOV R0, R13 ;  /* 0x0000000d00007202 */ /* 0x000fe20000000f00 */
[----:B------:R-:W-:-:S04]  /*1ae0*/  HFMA2 R13, -RZ, RZ, 0, 0 ;  /* 0x00000000ff0d7431 */ /* 0x000fc800000001ff */
[----:B------:R-:W-:Y:S05]  /*1af0*/  RET.REL.NODEC R12 `(_Z12calcDistanceiPfS_S_) ;  /* 0xffffffe40c407950 */ /* 0x000fea0003c3ffff */
        .weak           $__internal_1_$__cuda_sm3x_div_rn_noftz_f32_slowpath
        .type           $__internal_1_$__cuda_sm3x_div_rn_noftz_f32_slowpath,@function
        .size           $__internal_1_$__cuda_sm3x_div_rn_noftz_f32_slowpath,(.L_x_67 - $__internal_1_$__cuda_sm3x_div_rn_noftz_f32_slowpath)
$__internal_1_$__cuda_sm3x_div_rn_noftz_f32_slowpath:
[----:B------:R-:W-:Y:S01]  /*1b00*/  SHF.R.U32.HI R5, RZ, 0x17, R4 ;  /* 0x00000017ff057819 */ /* 0x000fe20000011604 */
[----:B------:R-:W-:Y:S01]  /*1b10*/  BSSY.RECONVERGENT B1, `(.L_x_54) ;  /* 0x0000063000017945 */ /* 0x000fe20003800200 */
[----:B------:R-:W-:Y:S02]  /*1b20*/  SHF.R.U32.HI R0, RZ, 0x17, R3 ;  /* 0x00000017ff007819 */ /* 0x000fe40000011603 */
[----:B------:R-:W-:Y:S02]  /*1b30*/  LOP3.LUT R5, R5, 0xff, RZ, 0xc0, !PT ;  /* 0x000000ff05057812 */ /* 0x000fe400078ec0ff */
[----:B------:R-:W-:Y:S02]  /*1b40*/  LOP3.LUT R10, R0, 0xff, RZ, 0xc0, !PT ;  /* 0x000000ff000a7812 */ /* 0x000fe400078ec0ff */
[----:B------:R-:W-:Y:S02]  /*1b50*/  IADD3 R8, PT, PT, R5, -0x1, RZ ;  /* 0xffffffff05087810 */ /* 0x000fe40007ffe0ff */
[----:B------:R-:W-:-:S02]  /*1b60*/  IADD3 R9, PT, PT, R10, -0x1, RZ ;  /* 0xffffffff0a097810 */ /* 0x000fc40007ffe0ff */
[----:B------:R-:W-:-:S04]  /*1b70*/  ISETP.GT.U32.AND P0, PT, R8, 0xfd, PT ;  /* 0x000000fd0800780c */ /* 0x000fc80003f04070 */
[----:B------:R-:W-:-:S13]  /*1b80*/  ISETP.GT.U32.OR P0, PT, R9, 0xfd, P0 ;  /* 0x000000fd0900780c */ /* 0x000fda0000704470 */
[----:B------:R-:W-:Y:S01]  /*1b90*/  @!P0 MOV R7, RZ ;  /* 0x000000ff00078202 */ /* 0x000fe20000000f00 */
[----:B------:R-:W-:Y:S06]  /*1ba0*/  @!P0 BRA `(.L_x_55) ;  /* 0x0000000000608947 */ /* 0x000fec0003800000 */
[----:B------:R-:W-:Y:S02]  /*1bb0*/  FSETP.GTU.FTZ.AND P0, PT, |R3|, +INF , PT ;  /* 0x7f8000000300780b */ /* 0x000fe40003f1c200 */
[----:B------:R-:W-:Y:S02]  /*1bc0*/  FSETP.GTU.FTZ.AND P1, PT, |R4|, +INF , PT ;  /* 0x7f8000000400780b */ /* 0x000fe40003f3c200 */
[----:B------:R-:W-:Y:S02]  /*1bd0*/  MOV R0, R4 ;  /* 0x0000000400007202 */ /* 0x000fe40000000f00 */
[----:B------:R-:W-:-:S13]  /*1be0*/  PLOP3.LUT P0, PT, P0, P1, PT, 0xf8, 0x8f ;  /* 0x00000000008f781c */ /* 0x000fda0000703f70 */
[----:B------:R-:W-:Y:S05]  /*1bf0*/  @P0 BRA `(.L_x_56) ;  /* 0x00000004004c0947 */ /* 0x000fea0003800000 */
[----:B------:R-:W-:-:S13]  /*1c00*/  LOP3.LUT P0, RZ, R4, 0x7fffffff, R3, 0xc8, !PT ;  /* 0x7fffffff04ff7812 */ /* 0x000fda000780c803 */
[----:B------:R-:W-:Y:S05]  /*1c10*/  @!P0 BRA `(.L_x_57) ;  /* 0x00000004003c8947 */ /* 0x000fea0003800000 */
[C---:B------:R-:W-:Y:S02]  /*1c20*/  FSETP.NEU.FTZ.AND P2, PT, |R3|.reuse, +INF , PT ;  /* 0x7f8000000300780b */ /* 0x040fe40003f5d200 */
[----:B------:R-:W-:Y:S02]  /*1c30*/  FSETP.NEU.FTZ.AND P1, PT, |R0|, +INF , PT ;  /* 0x7f8000000000780b */ /* 0x000fe40003f3d200 */
[----:B------:R-:W-:-:S11]  /*1c40*/  FSETP.NEU.FTZ.AND P0, PT, |R3|, +INF , PT ;  /* 0x7f8000000300780b */ /* 0x000fd60003f1d200 */
[----:B------:R-:W-:Y:S05]  /*1c50*/  @!P1 BRA !P2, `(.L_x_57) ;  /* 0x00000004002c9947 */ /* 0x000fea0005000000 */
[----:B------:R-:W-:-:S04]  /*1c60*/  LOP3.LUT P2, RZ, R3, 0x7fffffff, RZ, 0xc0, !PT ;  /* 0x7fffffff03ff7812 */ /* 0x000fc8000784c0ff */
[----:B------:R-:W-:-:S13]  /*1c70*/  PLOP3.LUT P1, PT, P1, P2, PT, 0x2f, 0xf2 ;  /* 0x0000000000f2781c */ /* 0x000fda0000f24577 */
[----:B------:R-:W-:Y:S05]  /*1c80*/  @P1 BRA `(.L_x_58) ;  /* 0x0000000400181947 */ /* 0x000fea0003800000 */
[----:B------:R-:W-:-:S04]  /*1c90*/  LOP3.LUT P1, RZ, R4, 0x7fffffff, RZ, 0xc0, !PT ;  /* 0x7fffffff04ff7812 */ /* 0x000fc8000782c0ff */
[----:B------:R-:W-:-:S13]  /*1ca0*/  PLOP3.LUT P0, PT, P0, P1, PT, 0x2f, 0xf2 ;  /* 0x0000000000f2781c */ /* 0x000fda0000702577 */
[----:B------:R-:W-:Y:S05]  /*1cb0*/  @P0 BRA `(.L_x_59) ;  /* 0x0000000400000947 */ /* 0x000fea0003800000 */
[----:B------:R-:W-:Y:S02]  /*1cc0*/  ISETP.GE.AND P0, PT, R9, RZ, PT ;  /* 0x000000ff0900720c */ /* 0x000fe40003f06270 */
[----:B------:R-:W-:-:S11]  /*1cd0*/  ISETP.GE.AND P1, PT, R8, RZ, PT ;  /* 0x000000ff0800720c */ /* 0x000fd60003f26270 */
[----:B------:R-:W-:Y:S01]  /*1ce0*/  @P0 MOV R7, RZ ;  /* 0x000000ff00070202 */ /* 0x000fe20000000f00 */
[----:B------:R-:W-:Y:S01]  /*1cf0*/  @!P0 FFMA R3, R3, 1.84467440737095516160e+19, RZ ;  /* 0x5f80000003038823 */ /* 0x000fe200000000ff */
[----:B------:R-:W-:Y:S01]  /*1d00*/  @!P0 MOV R7, 0xffffffc0 ;  /* 0xffffffc000078802 */ /* 0x000fe20000000f00 */
[----:B------:R-:W-:-:S03]  /*1d10*/  @!P1 FFMA R4, R0, 1.84467440737095516160e+19, RZ ;  /* 0x5f80000000049823 */ /* 0x000fc600000000ff */
[----:B------:R-:W-:-:S07]  /*1d20*/  @!P1 IADD3 R7, PT, PT, R7, 0x40, RZ ;  /* 0x0000004007079810 */ /* 0x000fce0007ffe0ff */
.L_x_55:
[----:B------:R-:W-:Y:S01]  /*1d30*/  LEA R9, R5, 0xc0800000, 0x17 ;  /* 0xc080000005097811 */ /* 0x000fe200078eb8ff */
[----:B------:R-:W-:Y:S03]  /*1d40*/  BSSY.RECONVERGENT B2, `(.L_x_60) ;  /* 0x0000036000027945 */ /* 0x000fe60003800200 */
[----:B------:R-:W-:Y:S02]  /*1d50*/  IADD3 R9, PT, PT, -R9, R4, RZ ;  /* 0x0000000409097210 */ /* 0x000fe40007ffe1ff */
[----:B------:R-:W-:Y:S02]  /*1d60*/  IADD3 R4, PT, PT, R10, -0x7f, RZ ;  /* 0xffffff810a047810 */ /* 0x000fe40007ffe0ff */
[----:B------:R-:W0:Y:S01]  /*1d70*/  MUFU.RCP R8, R9 ;  /* 0x0000000900087308 */ /* 0x000e220000001000 */
[----:B------:R-:W-:Y:S02]  /*1d80*/  FADD.FTZ R11, -R9, -RZ ;  /* 0x800000ff090b7221 */ /* 0x000fe40000010100 */
[C---:B------:R-:W-:Y:S01]  /*1d90*/  IMAD R0, R4.reuse, -0x800000, R3 ;  /* 0xff80000004007824 */ /* 0x040fe200078e0203 */
[----:B------:R-:W-:-:S04]  /*1da0*/  IADD3 R4, PT, PT, R4, 0x7f, -R5 ;  /* 0x0000007f04047810 */ /* 0x000fc80007ffe805 */
[----:B------:R-:W-:Y:S01]  /*1db0*/  IADD3 R4, PT, PT, R4, R7, RZ ;  /* 0x0000000704047210 */ /* 0x000fe20007ffe0ff */
[----:B0-----:R-:W-:-:S04]  /*1dc0*/  FFMA R13, R8, R11, 1 ;  /* 0x3f800000080d7423 */ /* 0x001fc8000000000b */
[----:B------:R-:W-:-:S04]  /*1dd0*/  FFMA R10, R8, R13, R8 ;  /* 0x0000000d080a7223 */ /* 0x000fc80000000008 */
[----:B------:R-:W-:-:S04]  /*1de0*/  FFMA R3, R0, R10, RZ ;  /* 0x0000000a00037223 */ /* 0x000fc800000000ff */
[----:B------:R-:W-:-:S04]  /*1df0*/  FFMA R8, R11, R3, R0 ;  /* 0x000000030b087223 */ /* 0x000fc80000000000 */
[----:B------:R-:W-:-:S04]  /*1e00*/  FFMA R13, R10, R8, R3 ;  /* 0x000000080a0d7223 */ /* 0x000fc80000000003 */
[----:B------:R-:W-:-:S04]  /*1e10*/  FFMA R8, R11, R13, R0 ;  /* 0x0000000d0b087223 */ /* 0x000fc80000000000 */
[----:B------:R-:W-:-:S05]  /*1e20*/  FFMA R0, R10, R8, R13 ;  /* 0x000000080a007223 */ /* 0x000fca000000000d */
[----:B------:R-:W-:-:S04]  /*1e30*/  SHF.R.U32.HI R3, RZ, 0x17, R0 ;  /* 0x00000017ff037819 */ /* 0x000fc80000011600 */
[----:B------:R-:W-:-:S04]  /*1e40*/  LOP3.LUT R3, R3, 0xff, RZ, 0xc0, !PT ;  /* 0x000000ff03037812 */ /* 0x000fc800078ec0ff */
[----:B------:R-:W-:-:S04]  /*1e50*/  IADD3 R7, PT, PT, R3, R4, RZ ;  /* 0x0000000403077210 */ /* 0x000fc80007ffe0ff */
[----:B------:R-:W-:-:S04]  /*1e60*/  IADD3 R3, PT, PT, R7, -0x1, RZ ;  /* 0xffffffff07037810 */ /* 0x000fc80007ffe0ff */
[----:B------:R-:W-:-:S13]  /*1e70*/  ISETP.GE.U32.AND P0, PT, R3, 0xfe, PT ;  /* 0x000000fe0300780c */ /* 0x000fda0003f06070 */
[----:B------:R-:W-:Y:S05]  /*1e80*/  @!P0 BRA `(.L_x_61) ;  /* 0x0000000000808947 */ /* 0x000fea0003800000 */
[----:B------:R-:W-:-:S13]  /*1e90*/  ISETP.GT.AND P0, PT, R7, 0xfe, PT ;  /* 0x000000fe0700780c */ /* 0x000fda0003f04270 */
[----:B------:R-:W-:Y:S05]  /*1ea0*/  @P0 BRA `(.L_x_62) ;  /* 0x00000000006c0947 */ /* 0x000fea0003800000 */
[----:B------:R-:W-:-:S13]  /*1eb0*/  ISETP.GE.AND P0, PT, R7, 0x1, PT ;  /* 0x000000010700780c */ /* 0x000fda0003f06270 */
[----:B------:R-:W-:Y:S05]  /*1ec0*/  @P0 BRA `(.L_x_63) ;  /* 0x0000000000740947 */ /* 0x000fea0003800000 */
[----:B------:R-:W-:Y:S02]  /*1ed0*/  ISETP.GE.AND P0, PT, R7, -0x18, PT ;  /* 0xffffffe80700780c */ /* 0x000fe40003f06270 */
[----:B------:R-:W-:-:S11]  /*1ee0*/  LOP3.LUT R0, R0, 0x80000000, RZ, 0xc0, !PT ;  /* 0x8000000000007812 */ /* 0x000fd600078ec0ff */
[----:B------:R-:W-:Y:S05]  /*1ef0*/  @!P0 BRA `(.L_x_63) ;  /* 0x0000000000688947 */ /* 0x000fea0003800000 */
[CCC-:B------:R-:W-:Y:S01]  /*1f00*/  FFMA.RZ R3, R10.reuse, R8.reuse, R13.reuse ;  /* 0x000000080a037223 */ /* 0x1c0fe2000000c00d */
[CCC-:B------:R-:W-:Y:S01]  /*1f10*/  FFMA.RM R4, R10.reuse, R8.reuse, R13.reuse ;  /* 0x000000080a047223 */ /* 0x1c0fe2000000400d */
[C---:B------:R-:W-:Y:S02]  /*1f20*/  ISETP.NE.AND P2, PT, R7.reuse, RZ, PT ;  /* 0x000000ff0700720c */ /* 0x040fe40003f45270 */
[----:B------:R-:W-:Y:S02]  /*1f30*/  ISETP.NE.AND P1, PT, R7, RZ, PT ;  /* 0x000000ff0700720c */ /* 0x000fe40003f25270 */
[----:B------:R-:W-:Y:S01]  /*1f40*/  LOP3.LUT R5, R3, 0x7fffff, RZ, 0xc0, !PT ;  /* 0x007fffff03057812 */ /* 0x000fe200078ec0ff */
[----:B------:R-:W-:Y:S01]  /*1f50*/  FFMA.RP R3, R10, R8, R13 ;  /* 0x000000080a037223 */ /* 0x000fe2000000800d */
[----:B------:R-:W-:Y:S02]  /*1f60*/  IADD3 R8, PT, PT, R7, 0x20, RZ ;  /* 0x0000002007087810 */ /* 0x000fe40007ffe0ff */
[----:B------:R-:W-:-:S02]  /*1f70*/  LOP3.LUT R5, R5, 0x800000, RZ, 0xfc, !PT ;  /* 0x0080000005057812 */ /* 0x000fc400078efcff */
[----:B------:R-:W-:Y:S02]  /*1f80*/  IADD3 R7, PT, PT, -R7, RZ, RZ ;  /* 0x000000ff07077210 */ /* 0x000fe40007ffe1ff */
[----:B------:R-:W-:Y:S02]  /*1f90*/  SHF.L.U32 R8, R5, R8, RZ ;  /* 0x0000000805087219 */ /* 0x000fe400000006ff */
[----:B------:R-:W-:Y:S02]  /*1fa0*/  FSETP.NEU.FTZ.AND P0, PT, R3, R4, PT ;  /* 0x000000040300720b */ /* 0x000fe40003f1d000 */
[----:B------:R-:W-:Y:S02]  /*1fb0*/  SEL R4, R7, RZ, P2 ;  /* 0x000000ff07047207 */ /* 0x000fe40001000000 */
[----:B------:R-:W-:Y:S02]  /*1fc0*/  ISETP.NE.AND P1, PT, R8, RZ, P1 ;  /* 0x000000ff0800720c */ /* 0x000fe40000f25270 */
[----:B------:R-:W-:-:S02]  /*1fd0*/  SHF.R.U32.HI R4, RZ, R4, R5 ;  /* 0x00000004ff047219 */ /* 0x000fc40000011605 */
[----:B------:R-:W-:Y:S02]  /*1fe0*/  PLOP3.LUT P0, PT, P0, P1, PT, 0xf8, 0x8f ;  /* 0x00000000008f781c */ /* 0x000fe40000703f70 */
[----:B------:R-:W-:Y:S02]  /*1ff0*/  SHF.R.U32.HI R8, RZ, 0x1, R4 ;  /* 0x00000001ff087819 */ /* 0x000fe40000011604 */
[----:B------:R-:W-:-:S04]  /*2000*/  SEL R3, RZ, 0x1, !P0 ;  /* 0x00000001ff037807 */ /* 0x000fc80004000000 */
[----:B------:R-:W-:-:S04]  /*2010*/  LOP3.LUT R3, R3, 0x1, R8, 0xf8, !PT ;  /* 0x0000000103037812 */ /* 0x000fc800078ef808 */
[----:B------:R-:W-:-:S04]  /*2020*/  LOP3.LUT R3, R3, R4, RZ, 0xc0, !PT ;  /* 0x0000000403037212 */ /* 0x000fc800078ec0ff */
[----:B------:R-:W-:-:S04]  /*2030*/  IADD3 R3, PT, PT, R8, R3, RZ ;  /* 0x0000000308037210 */ /* 0x000fc80007ffe0ff */
[----:B------:R-:W-:Y:S01]  /*2040*/  LOP3.LUT R0, R3, R0, RZ, 0xfc, !PT ;  /* 0x0000000003007212 */ /* 0x000fe200078efcff */
[----:B------:R-:W-:Y:S06]  /*2050*/  BRA `(.L_x_63) ;  /* 0x0000000000107947 */ /* 0x000fec0003800000 */
.L_x_62:
[----:B------:R-:W-:-:S04]  /*2060*/  LOP3.LUT R0, R0, 0x80000000, RZ, 0xc0, !PT ;  /* 0x8000000000007812 */ /* 0x000fc800078ec0ff */
[----:B------:R-:W-:Y:S01]  /*2070*/  LOP3.LUT R0, R0, 0x7f800000, RZ, 0xfc, !PT ;  /* 0x7f80000000007812 */ /* 0x000fe200078efcff */
[----:B------:R-:W-:Y:S06]  /*2080*/  BRA `(.L_x_63) ;  /* 0x0000000000047947 */ /* 0x000fec0003800000 */
.L_x_61:
[----:B------:R-:W-:-:S07]  /*2090*/  LEA R0, R4, R0, 0x17 ;  /* 0x0000000004007211 */ /* 0x000fce00078eb8ff */
.L_x_63:
[----:B------:R-:W-:Y:S05]  /*20a0*/  BSYNC.RECONVERGENT B2 ;  /* 0x0000000000027941 */ /* 0x000fea0003800200 */
.L_x_60:
[----:B------:R-:W-:Y:S05]  /*20b0*/  BRA `(.L_x_64) ;  /* 0x0000000000207947 */ /* 0x000fea0003800000 */
.L_x_59:
[----:B------:R-:W-:-:S04]  /*20c0*/  LOP3.LUT R0, R4, 0x80000000, R3, 0x48, !PT ;  /* 0x8000000004007812 */ /* 0x000fc800078e4803 */
[----:B------:R-:W-:Y:S01]  /*20d0*/  LOP3.LUT R0, R0, 0x7f800000, RZ, 0xfc, !PT ;  /* 0x7f80000000007812 */ /* 0x000fe200078efcff */
[----:B------:R-:W-:Y:S06]  /*20e0*/  BRA `(.L_x_64) ;  /* 0x0000000000147947 */ /* 0x000fec0003800000 */
.L_x_58:
[----:B------:R-:W-:Y:S01]  /*20f0*/  LOP3.LUT R0, R4, 0x80000000, R3, 0x48, !PT ;  /* 0x8000000004007812 */ /* 0x000fe200078e4803 */
[----:B------:R-:W-:Y:S06]  /*2100*/  BRA `(.L_x_64) ;  /* 0x00000000000c7947 */ /* 0x000fec0003800000 */
.L_x_57:
[----:B------:R-:W0:Y:S01]  /*2110*/  MUFU.RSQ R0, -QNAN ;  /* 0xffc0000000007908 */ /* 0x000e220000001400 */
[----:B------:R-:W-:Y:S05]  /*2120*/  BRA `(.L_x_64) ;  /* 0x0000000000047947 */ /* 0x000fea0003800000 */
.L_x_56:
[----:B------:R-:W-:-:S07]  /*2130*/  FADD.FTZ R0, R3, R0 ;  /* 0x0000000003007221 */ /* 0x000fce0000010000 */
.L_x_64:
[----:B------:R-:W-:Y:S05]  /*2140*/  BSYNC.RECONVERGENT B1 ;  /* 0x0000000000017941 */ /* 0x000fea0003800200 */
.L_x_54:
[----:B------:R-:W-:-:S04]  /*2150*/  HFMA2 R3, -RZ, RZ, 0, 0 ;  /* 0x00000000ff037431 */ /* 0x000fc800000001ff */
[----:B0-----:R-:W-:Y:S05]  /*2160*/  RET.REL.NODEC R2 `(_Z12calcDistanceiPfS_S_) ;  /* 0xffffffdc02a47950 */ /* 0x001fea0003c3ffff */
.L_x_65:
[----:B------:R-:W-:-:S00]  /*2170*/  BRA `(.L_x_65) ;  /* 0xfffffffc00fc7947 */ /* 0x000fc0000383ffff */
[----:B------:R-:W-:-:S00]  /*2180*/  NOP ;  /* 0x0000000000007918 */ /* 0x000fc00000000000 */
[----:B------:R-:W-:-:S00]  /*2190*/  NOP ;  /* 0x0000000000007918 */ /* 0x000fc00000000000 */
[----:B------:R-:W-:-:S00]  /*21a0*/  NOP ;  /* 0x0000000000007918 */ /* 0x000fc00000000000 */
[----:B------:R-:W-:-:S00]  /*21b0*/  NOP ;  /* 0x0000000000007918 */ /* 0x000fc00000000000 */
[----:B------:R-:W-:-:S00]  /*21c0*/  NOP ;  /* 0x0000000000007918 */ /* 0x000fc00000000000 */
[----:B------:R-:W-:-:S00]  /*21d0*/  NOP ;  /* 0x0000000000007918 */ /* 0x000fc00000000000 */
[----:B------:R-:W-:-:S00]  /*21e0*/  NOP ;  /* 0x0000000000007918 */ /* 0x000fc00000000000 */
[----:B------:R-:W-:-:S00]  /*21f0*/  NOP ;  /* 0x0000000000007918 */ /* 0x000fc00000000000 */
.L_x_67:


//--------------------- .nv.shared.reserved.0     --------------------------
	.section	.nv.shared.reserved.0,"aw",@nobits
	.weak		__nv_reservedSMEM_offset_0_alias
	.size		__nv_reservedSMEM_offset_0_alias, 0, 64
	.other		__nv_reservedSMEM_offset_0_alias,@"STO_CUDA_RESERVED_SHARED STV_DEFAULT"
__nv_reservedSMEM_offset_0_alias:
	.zero		0
	.zero		64


//--------------------- .nv.constant0._Z12calcDistanceiPfS_S_ --------------------------
	.section	.nv.constant0._Z12calcDistanceiPfS_S_,"a",@progbits
	.sectionflags	@""
	.align	4
.nv.constant0._Z12calcDistanceiPfS_S_:
	.zero		928


//--------------------- SYMBOLS --------------------------

	.type		.nv.reservedSmem.offset0,@object
	.size		.nv.reservedSmem.offset0,0x4
